//
// Generated by NVIDIA NVVM Compiler
//
// Compiler Build ID: CL-36424714
// Cuda compilation tools, release 13.0, V13.0.88
// Based on NVVM 20.0.0
//

.version 9.0
.target sm_100
.address_size 64

	// .globl	_Z13transpose_gpuPfPKfii

.visible .entry _Z13transpose_gpuPfPKfii(
	.param .u64 .ptr .align 1 _Z13transpose_gpuPfPKfii_param_0,
	.param .u64 .ptr .align 1 _Z13transpose_gpuPfPKfii_param_1,
	.param .u32 _Z13transpose_gpuPfPKfii_param_2,
	.param .u32 _Z13transpose_gpuPfPKfii_param_3
)
{
	.reg .pred 	%p<4>;
	.reg .b32 	%r<15>;
	.reg .b32 	%f<2>;
	.reg .b64 	%rd<9>;

	ld.param.u64 	%rd1, [_Z13transpose_gpuPfPKfii_param_0];
	ld.param.u64 	%rd2, [_Z13transpose_gpuPfPKfii_param_1];
	ld.param.u32 	%r5, [_Z13transpose_gpuPfPKfii_param_2];
	ld.param.u32 	%r4, [_Z13transpose_gpuPfPKfii_param_3];
	mov.u32 	%r6, %ctaid.x;
	mov.u32 	%r7, %ntid.x;
	mov.u32 	%r8, %tid.x;
	mad.lo.s32 	%r1, %r6, %r7, %r8;
	mov.u32 	%r9, %ctaid.y;
	mov.u32 	%r10, %ntid.y;
	mov.u32 	%r11, %tid.y;
	mad.lo.s32 	%r12, %r9, %r10, %r11;
	setp.ge.s32 	%p1, %r1, %r4;
	setp.ge.s32 	%p2, %r12, %r5;
	or.pred  	%p3, %p1, %p2;
	@%p3 bra 	$L__BB0_2;
	cvta.to.global.u64 	%rd3, %rd2;
	cvta.to.global.u64 	%rd4, %rd1;
	mad.lo.s32 	%r13, %r4, %r12, %r1;
	mul.wide.s32 	%rd5, %r13, 4;
	add.s64 	%rd6, %rd3, %rd5;
	ld.global.f32 	%f1, [%rd6];
	mad.lo.s32 	%r14, %r5, %r1, %r12;
	mul.wide.s32 	%rd7, %r14, 4;
	add.s64 	%rd8, %rd4, %rd7;
	st.global.f32 	[%rd8], %f1;
$L__BB0_2:
	ret;

}


// ===== COMPILED SASS (sm_100) =====

	.target	sm_100

	.elftype	@"ET_EXEC"


//--------------------- .note.nv.tkinfo           --------------------------
	.section	.note.nv.tkinfo,"",@"SHT_NOTE"
	.sectionflags	@"SHF_NOTE_NV_TKINFO"
	.tkinfo
        /*0018*/ 	.word	0x00000002
        /*0030*/ 	.string	""
        /*0030*/ 	.string	"ptxas"
        /*0030*/ 	.string	"Cuda compilation tools, release 13.0, V13.0.88"
        /*0030*/ 	.string	"Build cuda_13.0.r13.0/compiler.36424714_0"
        /*0030*/ 	.string	"-arch sm_100 -m 64 "



//--------------------- .note.nv.cuinfo           --------------------------
	.section	.note.nv.cuinfo,"",@"SHT_NOTE"
	.sectionflags	@"SHF_NOTE_NV_CUINFO"
        /*0018*/ 	.short	0x0002
        /*001a*/ 	.short	0x0064
        /*001c*/ 	.short	0x0082
	.zero		2


//--------------------- .nv.info                  --------------------------
	.section	.nv.info,"",@"SHT_CUDA_INFO"
	.align	4


	//----- nvinfo : EIATTR_REGCOUNT
	.align		4
        /*0000*/ 	.byte	0x04, 0x2f
        /*0002*/ 	.short	(.L_1 - .L_0)
	.align		4
.L_0:
        /*0004*/ 	.word	index@(_Z13transpose_gpuPfPKfii)
        /*0008*/ 	.word	0x0000000a


	//----- nvinfo : EIATTR_FRAME_SIZE
	.align		4
.L_1:
        /*000c*/ 	.byte	0x04, 0x11
        /*000e*/ 	.short	(.L_3 - .L_2)
	.align		4
.L_2:
        /*0010*/ 	.word	index@(_Z13transpose_gpuPfPKfii)
        /*0014*/ 	.word	0x00000000


	//----- nvinfo : EIATTR_MIN_STACK_SIZE
	.align		4
.L_3:
        /*0018*/ 	.byte	0x04, 0x12
        /*001a*/ 	.short	(.L_5 - .L_4)
	.align		4
.L_4:
        /*001c*/ 	.word	index@(_Z13transpose_gpuPfPKfii)
        /*0020*/ 	.word	0x00000000
.L_5:


//--------------------- .nv.compat                --------------------------
	.section	.nv.compat,"",@"SHT_CUDA_COMPAT_INFO"
	.align	4
        /*0000*/ 	.byte	0x02, 0x09, 0x00, 0x00, 0x02, 0x02, 0x01, 0x00, 0x02, 0x05, 0x05, 0x00, 0x03, 0x07, 0x01, 0x01
        /*0010*/ 	.byte	0x02, 0x03, 0x00, 0x00, 0x02, 0x06, 0x01, 0x00, 0x04, 0x0b, 0x08, 0x00, 0x09, 0x00, 0x00, 0x00
        /*0020*/ 	.byte	0x00, 0x00, 0x00, 0x00


//--------------------- .nv.info._Z13transpose_gpuPfPKfii --------------------------
	.section	.nv.info._Z13transpose_gpuPfPKfii,"",@"SHT_CUDA_INFO"
	.sectionflags	@""
	.align	4


	//----- nvinfo : EIATTR_CUDA_API_VERSION
	.align		4
        /*0000*/ 	.byte	0x04, 0x37
        /*0002*/ 	.short	(.L_7 - .L_6)
.L_6:
        /*0004*/ 	.word	0x00000082


	//----- nvinfo : EIATTR_KPARAM_INFO
	.align		4
.L_7:
        /*0008*/ 	.byte	0x04, 0x17
        /*000a*/ 	.short	(.L_9 - .L_8)
.L_8:
        /*000c*/ 	.word	0x00000000
        /*0010*/ 	.short	0x0003
        /*0012*/ 	.short	0x0014
        /*0014*/ 	.byte	0x00, 0xf0, 0x11, 0x00


	//----- nvinfo : EIATTR_KPARAM_INFO
	.align		4
.L_9:
        /*0018*/ 	.byte	0x04, 0x17
        /*001a*/ 	.short	(.L_11 - .L_10)
.L_10:
        /*001c*/ 	.word	0x00000000
        /*0020*/ 	.short	0x0002
        /*0022*/ 	.short	0x0010
        /*0024*/ 	.byte	0x00, 0xf0, 0x11, 0x00


	//----- nvinfo : EIATTR_KPARAM_INFO
	.align		4
.L_11:
        /*0028*/ 	.byte	0x04, 0x17
        /*002a*/ 	.short	(.L_13 - .L_12)
.L_12:
        /*002c*/ 	.word	0x00000000
        /*0030*/ 	.short	0x0001
        /*0032*/ 	.short	0x0008
        /*0034*/ 	.byte	0x00, 0xf5, 0x21, 0x00


	//----- nvinfo : EIATTR_KPARAM_INFO
	.align		4
.L_13:
        /*0038*/ 	.byte	0x04, 0x17
        /*003a*/ 	.short	(.L_15 - .L_14)
.L_14:
        /*003c*/ 	.word	0x00000000
        /*0040*/ 	.short	0x0000
        /*0042*/ 	.short	0x0000
        /*0044*/ 	.byte	0x00, 0xf5, 0x21, 0x00


	//----- nvinfo : EIATTR_SPARSE_MMA_MASK
	.align		4
.L_15:
        /*0048*/ 	.byte	0x03, 0x50
        /*004a*/ 	.short	0x0000


	//----- nvinfo : EIATTR_MAXREG_COUNT
	.align		4
        /*004c*/ 	.byte	0x03, 0x1b
        /*004e*/ 	.short	0x00ff


	//----- nvinfo : EIATTR_MERCURY_ISA_VERSION
	.align		4
        /*0050*/ 	.byte	0x03, 0x5f
        /*0052*/ 	.short	0x0101


	//----- nvinfo : EIATTR_VRC_CTA_INIT_COUNT
	.align		4
        /*0054*/ 	.byte	0x02, 0x4a
	.zero		1
	.zero		1


	//----- nvinfo : EIATTR_EXIT_INSTR_OFFSETS
	.align		4
        /*0058*/ 	.byte	0x04, 0x1c
        /*005a*/ 	.short	(.L_17 - .L_16)


	//   ....[0]....
.L_16:
        /*005c*/ 	.word	0x000000c0


	//   ....[1]....
        /*0060*/ 	.word	0x00000160


	//----- nvinfo : EIATTR_CBANK_PARAM_SIZE
	.align		4
.L_17:
        /*0064*/ 	.byte	0x03, 0x19
        /*0066*/ 	.short	0x0018


	//----- nvinfo : EIATTR_PARAM_CBANK
	.align		4
        /*0068*/ 	.byte	0x04, 0x0a
        /*006a*/ 	.short	(.L_19 - .L_18)
	.align		4
.L_18:
        /*006c*/ 	.word	index@(.nv.constant0._Z13transpose_gpuPfPKfii)
        /*0070*/ 	.short	0x0380
        /*0072*/ 	.short	0x0018


	//----- nvinfo : EIATTR_SW_WAR
	.align		4
.L_19:
        /*0074*/ 	.byte	0x04, 0x36
        /*0076*/ 	.short	(.L_21 - .L_20)
.L_20:
        /*0078*/ 	.word	0x00000008
.L_21:


//--------------------- .nv.callgraph             --------------------------
	.section	.nv.callgraph,"",@"SHT_CUDA_CALLGRAPH"
	.align	4
	.sectionentsize	8
	.align		4
        /*0000*/ 	.word	0x00000000
	.align		4
        /*0004*/ 	.word	0xffffffff
	.align		4
        /*0008*/ 	.word	0x00000000
	.align		4
        /*000c*/ 	.word	0xfffffffe
	.align		4
        /*0010*/ 	.word	0x00000000
	.align		4
        /*0014*/ 	.word	0xfffffffd
	.align		4
        /*0018*/ 	.word	0x00000000
	.align		4
        /*001c*/ 	.word	0xfffffffc


//--------------------- .text._Z13transpose_gpuPfPKfii --------------------------
	.section	.text._Z13transpose_gpuPfPKfii,"ax",@progbits
	.align	128
        .global         _Z13transpose_gpuPfPKfii
        .type           _Z13transpose_gpuPfPKfii,@function
        .size           _Z13transpose_gpuPfPKfii,(.L_x_1 - _Z13transpose_gpuPfPKfii)
        .other          _Z13transpose_gpuPfPKfii,@"STO_CUDA_ENTRY STV_DEFAULT"
_Z13transpose_gpuPfPKfii:
.text._Z13transpose_gpuPfPKfii:
[----:B------:R-:W-:Y:S01]  /*0000*/  LDC R1, c[0x0][0x37c] ;  /* 0x0000df00ff017b82 */ /* 0x000fe20000000800 */
[----:B------:R-:W0:Y:S07]  /*0010*/  S2R R2, SR_TID.Y ;  /* 0x0000000000027919 */ /* 0x000e2e0000002200 */
[----:B------:R-:W1:Y:S01]  /*0020*/  LDC R0, c[0x0][0x360] ;  /* 0x0000d800ff007b82 */ /* 0x000e620000000800 */
[----:B------:R-:W2:Y:S01]  /*0030*/  LDCU.64 UR6, c[0x0][0x390] ;  /* 0x00007200ff0677ac */ /* 0x000ea20008000a00 */
[----:B------:R-:W1:Y:S06]  /*0040*/  S2R R3, SR_TID.X ;  /* 0x0000000000037919 */ /* 0x000e6c0000002100 */
[----:B------:R-:W0:Y:S08]  /*0050*/  S2UR UR5, SR_CTAID.Y ;  /* 0x00000000000579c3 */ /* 0x000e300000002600 */
[----:B------:R-:W0:Y:S08]  /*0060*/  LDC R7, c[0x0][0x364] ;  /* 0x0000d900ff077b82 */ /* 0x000e300000000800 */
[----:B------:R-:W1:Y:S01]  /*0070*/  S2UR UR4, SR_CTAID.X ;  /* 0x00000000000479c3 */ /* 0x000e620000002500 */
[----:B0-----:R-:W-:-:S05]  /*0080*/  IMAD R7, R7, UR5, R2 ;  /* 0x0000000507077c24 */ /* 0x001fca000f8e0202 */
[----:B--2---:R-:W-:Y:S01]  /*0090*/  ISETP.GE.AND P0, PT, R7, UR6, PT ;  /* 0x0000000607007c0c */ /* 0x004fe2000bf06270 */
[----:B-1----:R-:W-:-:S05]  /*00a0*/  IMAD R0, R0, UR4, R3 ;  /* 0x0000000400007c24 */ /* 0x002fca000f8e0203 */
[----:B------:R-:W-:-:S13]  /*00b0*/  ISETP.GE.OR P0, PT, R0, UR7, P0 ;  /* 0x0000000700007c0c */ /* 0x000fda0008706670 */
[----:B------:R-:W-:Y:S05]  /*00c0*/  @P0 EXIT ;  /* 0x000000000000094d */ /* 0x000fea0003800000 */
[----:B------:R-:W0:Y:S01]  /*00d0*/  LDC.64 R2, c[0x0][0x388] ;  /* 0x0000e200ff027b82 */ /* 0x000e220000000a00 */
[----:B------:R-:W1:Y:S01]  /*00e0*/  LDCU.64 UR4, c[0x0][0x358] ;  /* 0x00006b00ff0477ac */ /* 0x000e620008000a00 */
[----:B------:R-:W-:-:S04]  /*00f0*/  IMAD R5, R7, UR7, R0 ;  /* 0x0000000707057c24 */ /* 0x000fc8000f8e0200 */
[----:B0-----:R-:W-:Y:S02]  /*0100*/  IMAD.WIDE R2, R5, 0x4, R2 ;  /* 0x0000000405027825 */ /* 0x001fe400078e0202 */
[----:B------:R-:W0:Y:S04]  /*0110*/  LDC.64 R4, c[0x0][0x380] ;  /* 0x0000e000ff047b82 */ /* 0x000e280000000a00 */
[----:B-1----:R-:W2:Y:S01]  /*0120*/  LDG.E R3, desc[UR4][R2.64] ;  /* 0x0000000402037981 */ /* 0x002ea2000c1e1900 */
[----:B------:R-:W-:-:S04]  /*0130*/  IMAD R7, R0, UR6, R7 ;  /* 0x0000000600077c24 */ /* 0x000fc8000f8e0207 */
[----:B0-----:R-:W-:-:S05]  /*0140*/  IMAD.WIDE R4, R7, 0x4, R4 ;  /* 0x0000000407047825 */ /* 0x001fca00078e0204 */
[----:B--2---:R-:W-:Y:S01]  /*0150*/  STG.E desc[UR4][R4.64], R3 ;  /* 0x0000000304007986 */ /* 0x004fe2000c101904 */
[----:B------:R-:W-:Y:S05]  /*0160*/  EXIT ;  /* 0x000000000000794d */ /* 0x000fea0003800000 */
.L_x_0:
[----:B------:R-:W-:-:S00]  /*0170*/  BRA `(.L_x_0) ;  /* 0xfffffffc00fc7947 */ /* 0x000fc0000383ffff */
[----:B------:R-:W-:-:S00]  /*0180*/  NOP ;  /* 0x0000000000007918 */ /* 0x000fc00000000000 */
[----:B------:R-:W-:-:S00]  /*0190*/  NOP ;  /* 0x0000000000007918 */ /* 0x000fc00000000000 */
[----:B------:R-:W-:-:S00]  /*01a0*/  NOP ;  /* 0x0000000000007918 */ /* 0x000fc00000000000 */
[----:B------:R-:W-:-:S00]  /*01b0*/  NOP ;  /* 0x0000000000007918 */ /* 0x000fc00000000000 */
[----:B------:R-:W-:-:S00]  /*01c0*/  NOP ;  /* 0x0000000000007918 */ /* 0x000fc00000000000 */
[----:B------:R-:W-:-:S00]  /*01d0*/  NOP ;  /* 0x0000000000007918 */ /* 0x000fc00000000000 */
[----:B------:R-:W-:-:S00]  /*01e0*/  NOP ;  /* 0x0000000000007918 */ /* 0x000fc00000000000 */
[----:B------:R-:W-:-:S00]  /*01f0*/  NOP ;  /* 0x0000000000007918 */ /* 0x000fc00000000000 */
.L_x_1:


//--------------------- .nv.shared.reserved.0     --------------------------
	.section	.nv.shared.reserved.0,"aw",@nobits
	.weak		__nv_reservedSMEM_offset_0_alias
	.size		__nv_reservedSMEM_offset_0_alias, 0, 64
	.other		__nv_reservedSMEM_offset_0_alias,@"STO_CUDA_RESERVED_SHARED STV_DEFAULT"
__nv_reservedSMEM_offset_0_alias:
	.zero		0
	.zero		64


//--------------------- .nv.constant0._Z13transpose_gpuPfPKfii --------------------------
	.section	.nv.constant0._Z13transpose_gpuPfPKfii,"a",@progbits
	.sectionflags	@""
	.align	4
.nv.constant0._Z13transpose_gpuPfPKfii:
	.zero		920


//--------------------- SYMBOLS --------------------------

	.type		.nv.reservedSmem.offset0,@object
	.size		.nv.reservedSmem.offset0,0x4
